	.headerflags	@"EF_CUDA_TEXMODE_UNIFIED EF_CUDA_64BIT_ADDRESS EF_CUDA_ACCELERATORS EF_CUDA_SM90 EF_CUDA_VIRTUAL_SM(EF_CUDA_SM90)"
	.elftype	@"ET_EXEC"


//--------------------- .nv.info                  --------------------------
	.section	.nv.info,"",@"SHT_CUDA_INFO"
	.align	4


	//----- nvinfo : EIATTR_REGCOUNT
	.align		4
        /*0000*/ 	.byte	0x04, 0x2f
        /*0002*/ 	.short	(.L_1 - .L_0)
	.align		4
.L_0:
        /*0004*/ 	.word	index@(triton_poi_fused_cat_1)
        /*0008*/ 	.word	0x00000018


	//----- nvinfo : EIATTR_MIN_STACK_SIZE
	.align		4
.L_1:
        /*000c*/ 	.byte	0x04, 0x12
        /*000e*/ 	.short	(.L_3 - .L_2)
	.align		4
.L_2:
        /*0010*/ 	.word	index@(triton_poi_fused_cat_1)
        /*0014*/ 	.word	0x00000000


	//----- nvinfo : EIATTR_FRAME_SIZE
	.align		4
.L_3:
        /*0018*/ 	.byte	0x04, 0x11
        /*001a*/ 	.short	(.L_5 - .L_4)
	.align		4
.L_4:
        /*001c*/ 	.word	index@(triton_poi_fused_cat_1)
        /*0020*/ 	.word	0x00000000


	//----- nvinfo : EIATTR_MIN_STACK_SIZE
	.align		4
.L_5:
        /*0024*/ 	.byte	0x04, 0x12
        /*0026*/ 	.short	(.L_7 - .L_6)
	.align		4
.L_6:
        /*0028*/ 	.word	index@(triton_poi_fused_cat_1)
        /*002c*/ 	.word	0x00000000
.L_7:


//--------------------- .nv.info.triton_poi_fused_cat_1 --------------------------
	.section	.nv.info.triton_poi_fused_cat_1,"",@"SHT_CUDA_INFO"
	.sectionflags	@""
	.align	4


	//----- nvinfo : EIATTR_CUDA_API_VERSION
	.align		4
        /*0000*/ 	.byte	0x04, 0x37
        /*0002*/ 	.short	(.L_9 - .L_8)
.L_8:
        /*0004*/ 	.word	0x0000007c


	//----- nvinfo : EIATTR_KPARAM_INFO
	.align		4
.L_9:
        /*0008*/ 	.byte	0x04, 0x17
        /*000a*/ 	.short	(.L_11 - .L_10)
.L_10:
        /*000c*/ 	.word	0x00000000
        /*0010*/ 	.short	0x0002
        /*0012*/ 	.short	0x0010
        /*0014*/ 	.byte	0x00, 0xf0, 0x11, 0x00


	//----- nvinfo : EIATTR_KPARAM_INFO
	.align		4
.L_11:
        /*0018*/ 	.byte	0x04, 0x17
        /*001a*/ 	.short	(.L_13 - .L_12)
.L_12:
        /*001c*/ 	.word	0x00000000
        /*0020*/ 	.short	0x0001
        /*0022*/ 	.short	0x0008
        /*0024*/ 	.byte	0x00, 0xf4, 0x21, 0x00


	//----- nvinfo : EIATTR_KPARAM_INFO
	.align		4
.L_13:
        /*0028*/ 	.byte	0x04, 0x17
        /*002a*/ 	.short	(.L_15 - .L_14)
.L_14:
        /*002c*/ 	.word	0x00000000
        /*0030*/ 	.short	0x0000
        /*0032*/ 	.short	0x0000
        /*0034*/ 	.byte	0x00, 0xf4, 0x21, 0x00


	//----- nvinfo : EIATTR_SPARSE_MMA_MASK
	.align		4
.L_15:
        /*0038*/ 	.byte	0x03, 0x50
        /*003a*/ 	.short	0x0000


	//----- nvinfo : EIATTR_MAXREG_COUNT
	.align		4
        /*003c*/ 	.byte	0x03, 0x1b
        /*003e*/ 	.short	0x00ff


	//----- nvinfo : EIATTR_EXIT_INSTR_OFFSETS
	.align		4
        /*0040*/ 	.byte	0x04, 0x1c
        /*0042*/ 	.short	(.L_17 - .L_16)


	//   ....[0]....
.L_16:
        /*0044*/ 	.word	0x000003c0


	//   ....[1]....
        /*0048*/ 	.word	0x000003f0


	//----- nvinfo : EIATTR_REQNTID
	.align		4
.L_17:
        /*004c*/ 	.byte	0x04, 0x10
        /*004e*/ 	.short	(.L_19 - .L_18)
.L_18:
        /*0050*/ 	.word	0x00000020
        /*0054*/ 	.word	0x00000001
        /*0058*/ 	.word	0x00000001


	//----- nvinfo : EIATTR_CBANK_PARAM_SIZE
	.align		4
.L_19:
        /*005c*/ 	.byte	0x03, 0x19
        /*005e*/ 	.short	0x0014


	//----- nvinfo : EIATTR_PARAM_CBANK
	.align		4
        /*0060*/ 	.byte	0x04, 0x0a
        /*0062*/ 	.short	(.L_21 - .L_20)
	.align		4
.L_20:
        /*0064*/ 	.word	index@(.nv.constant0.triton_poi_fused_cat_1)
        /*0068*/ 	.short	0x0210
        /*006a*/ 	.short	0x0014


	//----- nvinfo : EIATTR_SW_WAR
	.align		4
.L_21:
        /*006c*/ 	.byte	0x04, 0x36
        /*006e*/ 	.short	(.L_23 - .L_22)
.L_22:
        /*0070*/ 	.word	0x00000008
.L_23:


//--------------------- .nv.callgraph             --------------------------
	.section	.nv.callgraph,"",@"SHT_CUDA_CALLGRAPH"
	.align	4
	.sectionentsize	8
	.align		4
        /*0000*/ 	.word	0x00000000
	.align		4
        /*0004*/ 	.word	0xffffffff
	.align		4
        /*0008*/ 	.word	0x00000000
	.align		4
        /*000c*/ 	.word	0xfffffffe
	.align		4
        /*0010*/ 	.word	0x00000000
	.align		4
        /*0014*/ 	.word	0xfffffffd
	.align		4
        /*0018*/ 	.word	0x00000000
	.align		4
        /*001c*/ 	.word	0xfffffffc


//--------------------- .text.triton_poi_fused_cat_1 --------------------------
	.section	.text.triton_poi_fused_cat_1,"ax",@progbits
	.align	128
        .global         triton_poi_fused_cat_1
        .type           triton_poi_fused_cat_1,@function
        .size           triton_poi_fused_cat_1,(.L_x_1 - triton_poi_fused_cat_1)
        .other          triton_poi_fused_cat_1,@"STO_CUDA_ENTRY STV_DEFAULT"
triton_poi_fused_cat_1:
.text.triton_poi_fused_cat_1:
[----:B------:R-:W0:Y:S02]  /*0000*/  LDC R1, c[0x0][0x28] ;  /* 0x00000a00ff017b82 */ /* 0x000e240000000800 */
[----:B------:R-:W1:Y:S01]  /*0010*/  S2R R0, SR_TID.X ;  /* 0x0000000000007919 */ /* 0x000e620000002100 */
[----:B------:R-:W2:Y:S01]  /*0020*/  LDC.64 R8, c[0x0][0x210] ;  /* 0x00008400ff087b82 */ /* 0x000ea20000000a00 */
[----:B------:R-:W-:Y:S01]  /*0030*/  IMAD.MOV.U32 R14, RZ, RZ, RZ ;  /* 0x000000ffff0e7224 */ /* 0x000fe200078e00ff */
[----:B------:R-:W-:Y:S01]  /*0040*/  ULDC.64 UR4, c[0x0][0x208] ;  /* 0x0000820000047ab9 */ /* 0x000fe20000000a00 */
[----:B------:R-:W3:Y:S01]  /*0050*/  S2R R3, SR_CTAID.X ;  /* 0x0000000000037919 */ /* 0x000ee20000002500 */
[----:B-1----:R-:W-:Y:S02]  /*0060*/  LOP3.LUT R0, R0, 0x1f, RZ, 0xc0, !PT ;  /* 0x0000001f00007812 */ /* 0x002fe400078ec0ff */
[----:B---3--:R-:W-:-:S03]  /*0070*/  SHF.R.S32.HI R4, RZ, 0x1a, R3 ;  /* 0x0000001aff047819 */ /* 0x008fc60000011403 */
[----:B------:R-:W-:Y:S01]  /*0080*/  IMAD R11, R3, 0x20, R0 ;  /* 0x00000020030b7824 */ /* 0x000fe200078e0200 */
[----:B------:R-:W-:-:S04]  /*0090*/  SGXT R4, R4, 0x1 ;  /* 0x000000010404781a */ /* 0x000fc80000000200 */
[CC--:B------:R-:W-:Y:S02]  /*00a0*/  LEA.HI R0, R11.reuse, R11.reuse, RZ, 0x1 ;  /* 0x0000000b0b007211 */ /* 0x0c0fe400078f08ff */
[----:B------:R-:W-:Y:S02]  /*00b0*/  LEA.HI R4, R4, R11, RZ, 0x3 ;  /* 0x0000000b04047211 */ /* 0x000fe400078f18ff */
[----:B------:R-:W-:Y:S02]  /*00c0*/  LOP3.LUT R2, R0, 0xfffffffe, RZ, 0xc0, !PT ;  /* 0xfffffffe00027812 */ /* 0x000fe400078ec0ff */
[----:B------:R-:W-:Y:S01]  /*00d0*/  SHF.R.S32.HI R0, RZ, 0x1, R0 ;  /* 0x00000001ff007819 */ /* 0x000fe20000011400 */
[----:B------:R-:W-:Y:S01]  /*00e0*/  IMAD.SHL.U32 R4, R4, 0x2, RZ ;  /* 0x0000000204047824 */ /* 0x000fe200078e00ff */
[C---:B------:R-:W-:Y:S01]  /*00f0*/  ISETP.GE.AND P2, PT, R11.reuse, 0x20, PT ;  /* 0x000000200b00780c */ /* 0x040fe20003f46270 */
[----:B------:R-:W-:Y:S01]  /*0100*/  IMAD.IADD R2, R11, 0x1, -R2 ;  /* 0x000000010b027824 */ /* 0x000fe200078e0a02 */
[----:B------:R-:W-:-:S02]  /*0110*/  LEA.HI R3, R0, R0, RZ, 0x2 ;  /* 0x0000000000037211 */ /* 0x000fc400078f10ff */
[----:B------:R-:W-:Y:S02]  /*0120*/  LOP3.LUT R4, R4, 0xfffffff0, RZ, 0xc0, !PT ;  /* 0xfffffff004047812 */ /* 0x000fe400078ec0ff */
[----:B------:R-:W-:Y:S02]  /*0130*/  LOP3.LUT R3, R3, 0xfffffffc, RZ, 0xc0, !PT ;  /* 0xfffffffc03037812 */ /* 0x000fe400078ec0ff */
[----:B------:R-:W-:Y:S02]  /*0140*/  ISETP.GE.AND P3, PT, R2, 0x1, PT ;  /* 0x000000010200780c */ /* 0x000fe40003f66270 */
[----:B------:R-:W-:Y:S01]  /*0150*/  IADD3 R5, R4, R0, -R3 ;  /* 0x0000000004057210 */ /* 0x000fe20007ffe803 */
[----:B------:R-:W-:Y:S01]  /*0160*/  IMAD.MOV.U32 R0, RZ, RZ, RZ ;  /* 0x000000ffff007224 */ /* 0x000fe200078e00ff */
[----:B------:R-:W-:Y:S02]  /*0170*/  ISETP.LT.AND P0, PT, R11, 0x20, !P3 ;  /* 0x000000200b00780c */ /* 0x000fe40005f01270 */
[----:B------:R-:W-:Y:S01]  /*0180*/  ISETP.GT.AND P1, PT, R2, RZ, !P2 ;  /* 0x000000ff0200720c */ /* 0x000fe20005724270 */
[----:B------:R-:W-:-:S02]  /*0190*/  VIADD R7, R5, 0x4 ;  /* 0x0000000405077836 */ /* 0x000fc40000000000 */
[C---:B------:R-:W-:Y:S01]  /*01a0*/  VIADD R13, R5.reuse, 0x8 ;  /* 0x00000008050d7836 */ /* 0x040fe20000000000 */
[----:B------:R-:W-:Y:S01]  /*01b0*/  CS2R R16, SRZ ;  /* 0x0000000000107805 */ /* 0x000fe2000001ff00 */
[----:B--2---:R-:W-:-:S04]  /*01c0*/  IMAD.WIDE R2, R5, 0x4, R8 ;  /* 0x0000000405027825 */ /* 0x004fc800078e0208 */
[----:B------:R-:W-:Y:S02]  /*01d0*/  VIADD R15, R5, 0xc ;  /* 0x0000000c050f7836 */ /* 0x000fe40000000000 */
[----:B------:R-:W-:Y:S01]  /*01e0*/  IMAD.MOV.U32 R10, RZ, RZ, RZ ;  /* 0x000000ffff0a7224 */ /* 0x000fe200078e00ff */
[----:B------:R-:W2:Y:S01]  /*01f0*/  @P0 LDG.E.EL R0, desc[UR4][R2.64] ;  /* 0x0000000402000981 */ /* 0x000ea2000c2e1900 */
[----:B------:R-:W-:-:S03]  /*0200*/  IMAD.WIDE R4, R7, 0x4, R8 ;  /* 0x0000000407047825 */ /* 0x000fc600078e0208 */
[----:B------:R1:W3:Y:S01]  /*0210*/  @P1 LDG.E.EL R14, desc[UR4][R2.64] ;  /* 0x00000004020e1981 */ /* 0x0002e2000c2e1900 */
[--C-:B------:R-:W-:Y:S01]  /*0220*/  IMAD.WIDE R6, R13, 0x4, R8.reuse ;  /* 0x000000040d067825 */ /* 0x100fe200078e0208 */
[----:B------:R-:W-:Y:S02]  /*0230*/  CS2R R12, SRZ ;  /* 0x00000000000c7805 */ /* 0x000fe4000001ff00 */
[----:B------:R-:W4:Y:S01]  /*0240*/  @P0 LDG.E.EL R10, desc[UR4][R4.64] ;  /* 0x00000004040a0981 */ /* 0x000f22000c2e1900 */
[----:B------:R-:W-:-:S03]  /*0250*/  IMAD.WIDE R8, R15, 0x4, R8 ;  /* 0x000000040f087825 */ /* 0x000fc600078e0208 */
[----:B------:R-:W5:Y:S01]  /*0260*/  @P1 LDG.E.EL R16, desc[UR4][R4.64] ;  /* 0x0000000404101981 */ /* 0x000f62000c2e1900 */
[----:B------:R-:W-:Y:S01]  /*0270*/  IMAD.MOV.U32 R15, RZ, RZ, RZ ;  /* 0x000000ffff0f7224 */ /* 0x000fe200078e00ff */
[----:B-1----:R-:W1:Y:S02]  /*0280*/  LDC.64 R2, c[0x0][0x218] ;  /* 0x00008600ff027b82 */ /* 0x002e640000000a00 */
[----:B------:R-:W5:Y:S04]  /*0290*/  @P0 LDG.E.EL R12, desc[UR4][R6.64] ;  /* 0x00000004060c0981 */ /* 0x000f68000c2e1900 */
[----:B------:R-:W5:Y:S04]  /*02a0*/  @P1 LDG.E.EL R15, desc[UR4][R6.64] ;  /* 0x00000004060f1981 */ /* 0x000f68000c2e1900 */
[----:B------:R-:W5:Y:S04]  /*02b0*/  @P0 LDG.E.EL R13, desc[UR4][R8.64] ;  /* 0x00000004080d0981 */ /* 0x000f68000c2e1900 */
[----:B------:R-:W5:Y:S01]  /*02c0*/  @P1 LDG.E.EL R17, desc[UR4][R8.64] ;  /* 0x0000000408111981 */ /* 0x000f62000c2e1900 */
[----:B-1----:R-:W-:Y:S01]  /*02d0*/  IMAD.WIDE R2, R11, 0x4, R2 ;  /* 0x000000040b027825 */ /* 0x002fe200078e0202 */
[----:B--2---:R-:W-:-:S02]  /*02e0*/  SEL R19, R0, RZ, P0 ;  /* 0x000000ff00137207 */ /* 0x004fc40000000000 */
[----:B---3--:R-:W-:Y:S02]  /*02f0*/  SEL R21, R14, RZ, P1 ;  /* 0x000000ff0e157207 */ /* 0x008fe40000800000 */
[----:B----4-:R-:W-:Y:S02]  /*0300*/  SEL R10, R10, RZ, P0 ;  /* 0x000000ff0a0a7207 */ /* 0x010fe40000000000 */
[----:B-----5:R-:W-:-:S03]  /*0310*/  SEL R16, R16, RZ, P1 ;  /* 0x000000ff10107207 */ /* 0x020fc60000800000 */
[----:B------:R-:W-:Y:S01]  /*0320*/  FADD R19, R19, R10 ;  /* 0x0000000a13137221 */ /* 0x000fe20000000000 */
[----:B------:R-:W-:Y:S01]  /*0330*/  SEL R12, R12, RZ, P0 ;  /* 0x000000ff0c0c7207 */ /* 0x000fe20000000000 */
[----:B------:R-:W-:Y:S01]  /*0340*/  FADD R16, R21, R16 ;  /* 0x0000001015107221 */ /* 0x000fe20000000000 */
[----:B------:R-:W-:-:S03]  /*0350*/  SEL R15, R15, RZ, P1 ;  /* 0x000000ff0f0f7207 */ /* 0x000fc60000800000 */
[----:B------:R-:W-:Y:S01]  /*0360*/  FADD R12, R19, R12 ;  /* 0x0000000c130c7221 */ /* 0x000fe20000000000 */
[----:B------:R-:W-:Y:S01]  /*0370*/  SEL R13, R13, RZ, P0 ;  /* 0x000000ff0d0d7207 */ /* 0x000fe20000000000 */
[----:B------:R-:W-:Y:S01]  /*0380*/  FADD R16, R16, R15 ;  /* 0x0000000f10107221 */ /* 0x000fe20000000000 */
[----:B------:R-:W-:-:S03]  /*0390*/  SEL R17, R17, RZ, P1 ;  /* 0x000000ff11117207 */ /* 0x000fc60000800000 */
[----:B------:R-:W-:Y:S02]  /*03a0*/  FADD R13, R12, R13 ;  /* 0x0000000d0c0d7221 */ /* 0x000fe40000000000 */
[----:B------:R-:W-:Y:S01]  /*03b0*/  @P3 FADD R13, R16, R17 ;  /* 0x00000011100d3221 */ /* 0x000fe20000000000 */
[----:B------:R-:W-:Y:S06]  /*03c0*/  @P2 EXIT ;  /* 0x000000000000294d */ /* 0x000fec0003800000 */
[----:B------:R-:W-:-:S05]  /*03d0*/  FMUL R13, R13, 0.25 ;  /* 0x3e8000000d0d7820 */ /* 0x000fca0000400000 */
[----:B------:R-:W-:Y:S01]  /*03e0*/  STG.E desc[UR4][R2.64], R13 ;  /* 0x0000000d02007986 */ /* 0x000fe2000c101904 */
[----:B------:R-:W-:Y:S05]  /*03f0*/  EXIT ;  /* 0x000000000000794d */ /* 0x000fea0003800000 */
.L_x_0:
[----:B------:R-:W-:-:S00]  /*0400*/  BRA `(.L_x_0) ;  /* 0xfffffffc00fc7947 */ /* 0x000fc0000383ffff */
[----:B------:R-:W-:-:S00]  /*0410*/  NOP ;  /* 0x0000000000007918 */ /* 0x000fc00000000000 */
        /* <DEDUP_REMOVED lines=14> */
.L_x_1:


//--------------------- .nv.constant0.triton_poi_fused_cat_1 --------------------------
	.section	.nv.constant0.triton_poi_fused_cat_1,"a",@progbits
	.sectionflags	@""
	.align	4
.nv.constant0.triton_poi_fused_cat_1:
	.zero		548
